	.headerflags	@"EF_CUDA_TEXMODE_UNIFIED EF_CUDA_64BIT_ADDRESS EF_CUDA_ACCELERATORS EF_CUDA_SM90 EF_CUDA_VIRTUAL_SM(EF_CUDA_SM90)"
	.elftype	@"ET_EXEC"


//--------------------- .nv.info                  --------------------------
	.section	.nv.info,"",@"SHT_CUDA_INFO"
	.align	4


	//----- nvinfo : EIATTR_REGCOUNT
	.align		4
        /*0000*/ 	.byte	0x04, 0x2f
        /*0002*/ 	.short	(.L_1 - .L_0)
	.align		4
.L_0:
        /*0004*/ 	.word	index@(triton_poi_fused_cat_21)
        /*0008*/ 	.word	0x00000036


	//----- nvinfo : EIATTR_MIN_STACK_SIZE
	.align		4
.L_1:
        /*000c*/ 	.byte	0x04, 0x12
        /*000e*/ 	.short	(.L_3 - .L_2)
	.align		4
.L_2:
        /*0010*/ 	.word	index@(triton_poi_fused_cat_21)
        /*0014*/ 	.word	0x00000000


	//----- nvinfo : EIATTR_FRAME_SIZE
	.align		4
.L_3:
        /*0018*/ 	.byte	0x04, 0x11
        /*001a*/ 	.short	(.L_5 - .L_4)
	.align		4
.L_4:
        /*001c*/ 	.word	index@(triton_poi_fused_cat_21)
        /*0020*/ 	.word	0x00000000


	//----- nvinfo : EIATTR_MIN_STACK_SIZE
	.align		4
.L_5:
        /*0024*/ 	.byte	0x04, 0x12
        /*0026*/ 	.short	(.L_7 - .L_6)
	.align		4
.L_6:
        /*0028*/ 	.word	index@(triton_poi_fused_cat_21)
        /*002c*/ 	.word	0x00000000
.L_7:


//--------------------- .nv.info.triton_poi_fused_cat_21 --------------------------
	.section	.nv.info.triton_poi_fused_cat_21,"",@"SHT_CUDA_INFO"
	.sectionflags	@""
	.align	4


	//----- nvinfo : EIATTR_CUDA_API_VERSION
	.align		4
        /*0000*/ 	.byte	0x04, 0x37
        /*0002*/ 	.short	(.L_9 - .L_8)
.L_8:
        /*0004*/ 	.word	0x0000007c


	//----- nvinfo : EIATTR_KPARAM_INFO
	.align		4
.L_9:
        /*0008*/ 	.byte	0x04, 0x17
        /*000a*/ 	.short	(.L_11 - .L_10)
.L_10:
        /*000c*/ 	.word	0x00000000
        /*0010*/ 	.short	0x0009
        /*0012*/ 	.short	0x0048
        /*0014*/ 	.byte	0x00, 0xf0, 0x11, 0x00


	//----- nvinfo : EIATTR_KPARAM_INFO
	.align		4
.L_11:
        /*0018*/ 	.byte	0x04, 0x17
        /*001a*/ 	.short	(.L_13 - .L_12)
.L_12:
        /*001c*/ 	.word	0x00000000
        /*0020*/ 	.short	0x0008
        /*0022*/ 	.short	0x0040
        /*0024*/ 	.byte	0x00, 0xf4, 0x21, 0x00


	//----- nvinfo : EIATTR_KPARAM_INFO
	.align		4
.L_13:
        /*0028*/ 	.byte	0x04, 0x17
        /*002a*/ 	.short	(.L_15 - .L_14)
.L_14:
        /*002c*/ 	.word	0x00000000
        /*0030*/ 	.short	0x0007
        /*0032*/ 	.short	0x0038
        /*0034*/ 	.byte	0x00, 0xf4, 0x21, 0x00


	//----- nvinfo : EIATTR_KPARAM_INFO
	.align		4
.L_15:
        /*0038*/ 	.byte	0x04, 0x17
        /*003a*/ 	.short	(.L_17 - .L_16)
.L_16:
        /*003c*/ 	.word	0x00000000
        /*0040*/ 	.short	0x0006
        /*0042*/ 	.short	0x0030
        /*0044*/ 	.byte	0x00, 0xf4, 0x21, 0x00


	//----- nvinfo : EIATTR_KPARAM_INFO
	.align		4
.L_17:
        /*0048*/ 	.byte	0x04, 0x17
        /*004a*/ 	.short	(.L_19 - .L_18)
.L_18:
        /*004c*/ 	.word	0x00000000
        /*0050*/ 	.short	0x0005
        /*0052*/ 	.short	0x0028
        /*0054*/ 	.byte	0x00, 0xf4, 0x21, 0x00


	//----- nvinfo : EIATTR_KPARAM_INFO
	.align		4
.L_19:
        /*0058*/ 	.byte	0x04, 0x17
        /*005a*/ 	.short	(.L_21 - .L_20)
.L_20:
        /*005c*/ 	.word	0x00000000
        /*0060*/ 	.short	0x0004
        /*0062*/ 	.short	0x0020
        /*0064*/ 	.byte	0x00, 0xf4, 0x21, 0x00


	//----- nvinfo : EIATTR_KPARAM_INFO
	.align		4
.L_21:
        /*0068*/ 	.byte	0x04, 0x17
        /*006a*/ 	.short	(.L_23 - .L_22)
.L_22:
        /*006c*/ 	.word	0x00000000
        /*0070*/ 	.short	0x0003
        /*0072*/ 	.short	0x0018
        /*0074*/ 	.byte	0x00, 0xf4, 0x21, 0x00


	//----- nvinfo : EIATTR_KPARAM_INFO
	.align		4
.L_23:
        /*0078*/ 	.byte	0x04, 0x17
        /*007a*/ 	.short	(.L_25 - .L_24)
.L_24:
        /*007c*/ 	.word	0x00000000
        /*0080*/ 	.short	0x0002
        /*0082*/ 	.short	0x0010
        /*0084*/ 	.byte	0x00, 0xf4, 0x21, 0x00


	//----- nvinfo : EIATTR_KPARAM_INFO
	.align		4
.L_25:
        /*0088*/ 	.byte	0x04, 0x17
        /*008a*/ 	.short	(.L_27 - .L_26)
.L_26:
        /*008c*/ 	.word	0x00000000
        /*0090*/ 	.short	0x0001
        /*0092*/ 	.short	0x0008
        /*0094*/ 	.byte	0x00, 0xf4, 0x21, 0x00


	//----- nvinfo : EIATTR_KPARAM_INFO
	.align		4
.L_27:
        /*0098*/ 	.byte	0x04, 0x17
        /*009a*/ 	.short	(.L_29 - .L_28)
.L_28:
        /*009c*/ 	.word	0x00000000
        /*00a0*/ 	.short	0x0000
        /*00a2*/ 	.short	0x0000
        /*00a4*/ 	.byte	0x00, 0xf4, 0x21, 0x00


	//----- nvinfo : EIATTR_SPARSE_MMA_MASK
	.align		4
.L_29:
        /*00a8*/ 	.byte	0x03, 0x50
        /*00aa*/ 	.short	0x0000


	//----- nvinfo : EIATTR_MAXREG_COUNT
	.align		4
        /*00ac*/ 	.byte	0x03, 0x1b
        /*00ae*/ 	.short	0x00ff


	//----- nvinfo : EIATTR_EXIT_INSTR_OFFSETS
	.align		4
        /*00b0*/ 	.byte	0x04, 0x1c
        /*00b2*/ 	.short	(.L_31 - .L_30)


	//   ....[0]....
.L_30:
        /*00b4*/ 	.word	0x000010a0


	//----- nvinfo : EIATTR_REQNTID
	.align		4
.L_31:
        /*00b8*/ 	.byte	0x04, 0x10
        /*00ba*/ 	.short	(.L_33 - .L_32)
.L_32:
        /*00bc*/ 	.word	0x00000080
        /*00c0*/ 	.word	0x00000001
        /*00c4*/ 	.word	0x00000001


	//----- nvinfo : EIATTR_CBANK_PARAM_SIZE
	.align		4
.L_33:
        /*00c8*/ 	.byte	0x03, 0x19
        /*00ca*/ 	.short	0x004c


	//----- nvinfo : EIATTR_PARAM_CBANK
	.align		4
        /*00cc*/ 	.byte	0x04, 0x0a
        /*00ce*/ 	.short	(.L_35 - .L_34)
	.align		4
.L_34:
        /*00d0*/ 	.word	index@(.nv.constant0.triton_poi_fused_cat_21)
        /*00d4*/ 	.short	0x0210
        /*00d6*/ 	.short	0x004c


	//----- nvinfo : EIATTR_SW_WAR
	.align		4
.L_35:
        /*00d8*/ 	.byte	0x04, 0x36
        /*00da*/ 	.short	(.L_37 - .L_36)
.L_36:
        /*00dc*/ 	.word	0x00000008
.L_37:


//--------------------- .nv.callgraph             --------------------------
	.section	.nv.callgraph,"",@"SHT_CUDA_CALLGRAPH"
	.align	4
	.sectionentsize	8
	.align		4
        /*0000*/ 	.word	0x00000000
	.align		4
        /*0004*/ 	.word	0xffffffff
	.align		4
        /*0008*/ 	.word	0x00000000
	.align		4
        /*000c*/ 	.word	0xfffffffe
	.align		4
        /*0010*/ 	.word	0x00000000
	.align		4
        /*0014*/ 	.word	0xfffffffd
	.align		4
        /*0018*/ 	.word	0x00000000
	.align		4
        /*001c*/ 	.word	0xfffffffc


//--------------------- .text.triton_poi_fused_cat_21 --------------------------
	.section	.text.triton_poi_fused_cat_21,"ax",@progbits
	.align	128
        .global         triton_poi_fused_cat_21
        .type           triton_poi_fused_cat_21,@function
        .size           triton_poi_fused_cat_21,(.L_x_1 - triton_poi_fused_cat_21)
        .other          triton_poi_fused_cat_21,@"STO_CUDA_ENTRY STV_DEFAULT"
triton_poi_fused_cat_21:
.text.triton_poi_fused_cat_21:
[----:B------:R-:W-:Y:S01]  /*0000*/  LDC R1, c[0x0][0x28] ;  /* 0x00000a00ff017b82 */ /* 0x000fe20000000800 */
[----:B------:R-:W1:Y:S07]  /*0010*/  S2R R0, SR_TID.X ;  /* 0x0000000000007919 */ /* 0x000e6e0000002100 */
[----:B------:R-:W2:Y:S01]  /*0020*/  LDC.64 R40, c[0x0][0x210] ;  /* 0x00008400ff287b82 */ /* 0x000ea20000000a00 */
[----:B------:R-:W-:Y:S02]  /*0030*/  CS2R R12, SRZ ;  /* 0x00000000000c7805 */ /* 0x000fe4000001ff00 */
[----:B------:R-:W-:Y:S01]  /*0040*/  CS2R R14, SRZ ;  /* 0x00000000000e7805 */ /* 0x000fe2000001ff00 */
[----:B------:R-:W3:Y:S01]  /*0050*/  S2R R3, SR_CTAID.X ;  /* 0x0000000000037919 */ /* 0x000ee20000002500 */
[----:B------:R-:W-:Y:S01]  /*0060*/  ULDC.64 UR4, c[0x0][0x208] ;  /* 0x0000820000047ab9 */ /* 0x000fe20000000a00 */
[----:B------:R-:W-:-:S02]  /*0070*/  IMAD.MOV.U32 R11, RZ, RZ, RZ ;  /* 0x000000ffff0b7224 */ /* 0x000fc400078e00ff */
[----:B------:R-:W4:Y:S01]  /*0080*/  LDC.64 R22, c[0x0][0x218] ;  /* 0x00008600ff167b82 */ /* 0x000f220000000a00 */
[----:B------:R-:W-:Y:S01]  /*0090*/  IMAD.MOV.U32 R30, RZ, RZ, RZ ;  /* 0x000000ffff1e7224 */ /* 0x000fe200078e00ff */
[----:B------:R-:W-:-:S06]  /*00a0*/  CS2R R28, SRZ ;  /* 0x00000000001c7805 */ /* 0x000fcc000001ff00 */
[----:B------:R-:W5:Y:S01]  /*00b0*/  LDC.64 R46, c[0x0][0x240] ;  /* 0x00009000ff2e7b82 */ /* 0x000f620000000a00 */
[----:B------:R-:W-:Y:S01]  /*00c0*/  IMAD.MOV.U32 R16, RZ, RZ, RZ ;  /* 0x000000ffff107224 */ /* 0x000fe200078e00ff */
[----:B------:R-:W-:-:S06]  /*00d0*/  ULDC.64 UR6, c[0x0][0x220] ;  /* 0x0000880000067ab9 */ /* 0x000fcc0000000a00 */
[----:B------:R-:W2:Y:S01]  /*00e0*/  LDC.64 R44, c[0x0][0x238] ;  /* 0x00008e00ff2c7b82 */ /* 0x000ea20000000a00 */
[----:B------:R-:W-:Y:S02]  /*00f0*/  IMAD.MOV.U32 R37, RZ, RZ, RZ ;  /* 0x000000ffff257224 */ /* 0x000fe400078e00ff */
[----:B------:R-:W-:Y:S01]  /*0100*/  IMAD.MOV.U32 R35, RZ, RZ, RZ ;  /* 0x000000ffff237224 */ /* 0x000fe200078e00ff */
[----:B------:R-:W-:Y:S02]  /*0110*/  CS2R R24, SRZ ;  /* 0x0000000000187805 */ /* 0x000fe4000001ff00 */
[----:B------:R-:W-:Y:S02]  /*0120*/  CS2R R26, SRZ ;  /* 0x00000000001a7805 */ /* 0x000fe4000001ff00 */
[----:B------:R-:W-:Y:S01]  /*0130*/  CS2R R32, SRZ ;  /* 0x0000000000207805 */ /* 0x000fe2000001ff00 */
[----:B-1----:R-:W-:Y:S01]  /*0140*/  IMAD.SHL.U32 R0, R0, 0x4, RZ ;  /* 0x0000000400007824 */ /* 0x002fe200078e00ff */
[----:B------:R-:W-:Y:S01]  /*0150*/  ULDC.64 UR10, c[0x0][0x230] ;  /* 0x00008c00000a7ab9 */ /* 0x000fe20000000a00 */
[----:B------:R-:W-:Y:S01]  /*0160*/  ULDC.64 UR8, c[0x0][0x228] ;  /* 0x00008a0000087ab9 */ /* 0x000fe20000000a00 */
[----:B---3--:R-:W-:-:S02]  /*0170*/  SHF.R.S32.HI R5, RZ, 0x15, R3 ;  /* 0x00000015ff057819 */ /* 0x008fc40000011403 */
[----:B------:R-:W-:Y:S02]  /*0180*/  LOP3.LUT R0, R0, 0x1fc, RZ, 0xc0, !PT ;  /* 0x000001fc00007812 */ /* 0x000fe400078ec0ff */
[----:B------:R-:W-:-:S03]  /*0190*/  SGXT R5, R5, 0x1 ;  /* 0x000000010505781a */ /* 0x000fc60000000200 */
[----:B------:R-:W-:-:S05]  /*01a0*/  IMAD R6, R3, 0x400, R0 ;  /* 0x0000040003067824 */ /* 0x000fca00078e0200 */
[-C--:B------:R-:W-:Y:S02]  /*01b0*/  LEA.HI R4, R5, R6.reuse, RZ, 0xc ;  /* 0x0000000605047211 */ /* 0x080fe400078f60ff */
[----:B------:R-:W-:Y:S02]  /*01c0*/  SHF.R.S32.HI R3, RZ, 0x1f, R6 ;  /* 0x0000001fff037819 */ /* 0x000fe40000011406 */
[----:B------:R-:W-:Y:S02]  /*01d0*/  SHF.R.S32.HI R19, RZ, 0xc, R4 ;  /* 0x0000000cff137819 */ /* 0x000fe40000011404 */
[----:B------:R-:W-:Y:S02]  /*01e0*/  LEA.HI R3, R3, R6, RZ, 0x13 ;  /* 0x0000000603037211 */ /* 0x000fe400078f98ff */
[----:B------:R-:W-:Y:S02]  /*01f0*/  LEA.HI R0, R19, R19, RZ, 0x7 ;  /* 0x0000001313007211 */ /* 0x000fe400078f38ff */
[----:B------:R-:W-:-:S02]  /*0200*/  LOP3.LUT R7, R3, 0xfff80000, RZ, 0xc0, !PT ;  /* 0xfff8000003077812 */ /* 0x000fc400078ec0ff */
[----:B------:R-:W-:Y:S02]  /*0210*/  LOP3.LUT R0, R0, 0xffffff80, RZ, 0xc0, !PT ;  /* 0xffffff8000007812 */ /* 0x000fe400078ec0ff */
[----:B------:R-:W-:Y:S01]  /*0220*/  SHF.R.S32.HI R9, RZ, 0x13, R3 ;  /* 0x00000013ff097819 */ /* 0x000fe20000011403 */
[C---:B------:R-:W-:Y:S02]  /*0230*/  IMAD.IADD R10, R6.reuse, 0x1, -R7 ;  /* 0x00000001060a7824 */ /* 0x040fe400078e0a07 */
[----:B------:R-:W-:Y:S02]  /*0240*/  IMAD.IADD R19, R19, 0x1, -R0 ;  /* 0x0000000113137824 */ /* 0x000fe400078e0a00 */
[----:B------:R-:W-:Y:S02]  /*0250*/  VIADD R0, R6, 0x200 ;  /* 0x0000020006007836 */ /* 0x000fe40000000000 */
[----:B------:R-:W-:Y:S01]  /*0260*/  IMAD R39, R9, 0x20000, R10 ;  /* 0x0002000009277824 */ /* 0x000fe200078e020a */
[C---:B------:R-:W-:Y:S01]  /*0270*/  ISETP.GE.AND P6, PT, R19.reuse, 0x20, PT ;  /* 0x000000201300780c */ /* 0x040fe20003fc6270 */
[----:B----4-:R-:W-:Y:S01]  /*0280*/  IMAD.WIDE R20, R19, 0x4, R22 ;  /* 0x0000000413147825 */ /* 0x010fe200078e0216 */
[----:B------:R-:W-:-:S02]  /*0290*/  LEA.HI R7, R5, R0, RZ, 0xc ;  /* 0x0000000005077211 */ /* 0x000fc400078f60ff */
[----:B------:R-:W-:Y:S01]  /*02a0*/  SHF.R.S32.HI R17, RZ, 0x1f, R0 ;  /* 0x0000001fff117819 */ /* 0x000fe20000011400 */
[----:B--2---:R-:W-:Y:S01]  /*02b0*/  IMAD.WIDE R2, R39, 0x4, R40 ;  /* 0x0000000427027825 */ /* 0x004fe200078e0228 */
[----:B------:R-:W-:-:S04]  /*02c0*/  SHF.R.S32.HI R31, RZ, 0xc, R7 ;  /* 0x0000000cff1f7819 */ /* 0x000fc80000011407 */
[----:B------:R-:W-:-:S03]  /*02d0*/  LEA.HI R5, R31, R31, RZ, 0x7 ;  /* 0x0000001f1f057211 */ /* 0x000fc600078f38ff */
[----:B------:R1:W2:Y:S01]  /*02e0*/  @!P6 LDG.E.128 R12, desc[UR4][R2.64] ;  /* 0x00000004020ce981 */ /* 0x0002a2000c1e1d00 */
[----:B------:R-:W-:Y:S02]  /*02f0*/  LOP3.LUT R8, R5, 0xffffff80, RZ, 0xc0, !PT ;  /* 0xffffff8005087812 */ /* 0x000fe400078ec0ff */
[----:B------:R-:W-:Y:S01]  /*0300*/  LOP3.LUT R5, R4, 0xfffff000, RZ, 0xc0, !PT ;  /* 0xfffff00004057812 */ /* 0x000fe200078ec0ff */
[----:B------:R-:W3:Y:S01]  /*0310*/  @!P6 LDG.E.EL R11, desc[UR4][R20.64] ;  /* 0x00000004140be981 */ /* 0x000ee2000c2e1900 */
[----:B------:R-:W-:Y:S01]  /*0320*/  LOP3.LUT R7, R7, 0xfffff000, RZ, 0xc0, !PT ;  /* 0xfffff00007077812 */ /* 0x000fe200078ec0ff */
[----:B------:R-:W-:Y:S02]  /*0330*/  IMAD.IADD R31, R31, 0x1, -R8 ;  /* 0x000000011f1f7824 */ /* 0x000fe400078e0a08 */
[----:B------:R-:W-:Y:S01]  /*0340*/  IMAD.IADD R4, R6, 0x1, -R5 ;  /* 0x0000000106047824 */ /* 0x000fe200078e0a05 */
[----:B------:R-:W-:Y:S01]  /*0350*/  LEA.HI R5, R17, R0, RZ, 0x13 ;  /* 0x0000000011057211 */ /* 0x000fe200078f98ff */
[C---:B------:R-:W-:Y:S01]  /*0360*/  IMAD.IADD R36, R0.reuse, 0x1, -R7 ;  /* 0x0000000100247824 */ /* 0x040fe200078e0a07 */
[----:B------:R-:W-:Y:S01]  /*0370*/  ISETP.GE.AND P2, PT, R31, 0x20, PT ;  /* 0x000000201f00780c */ /* 0x000fe20003f46270 */
[----:B------:R-:W-:Y:S01]  /*0380*/  IMAD R17, R9, 0x20000, R4 ;  /* 0x0002000009117824 */ /* 0x000fe200078e0204 */
[----:B-1----:R-:W-:Y:S01]  /*0390*/  LOP3.LUT R3, R5, 0xfff80000, RZ, 0xc0, !PT ;  /* 0xfff8000005037812 */ /* 0x002fe200078ec0ff */
[----:B------:R-:W-:Y:S01]  /*03a0*/  IMAD.SHL.U32 R4, R19, 0x1000, RZ ;  /* 0x0000100013047824 */ /* 0x000fe200078e00ff */
[----:B------:R-:W4:Y:S01]  /*03b0*/  @!P6 LDG.E.EL R16, desc[UR4][R20.64] ;  /* 0x000000041410e981 */ /* 0x000f22000c2e1900 */
[----:B------:R-:W-:Y:S01]  /*03c0*/  IMAD R2, R9, 0xa0000, R10 ;  /* 0x000a000009027824 */ /* 0x000fe200078e020a */
[----:B------:R-:W-:Y:S01]  /*03d0*/  SHF.R.S32.HI R7, RZ, 0x1f, R17 ;  /* 0x0000001fff077819 */ /* 0x000fe20000011411 */
[----:B------:R-:W-:Y:S01]  /*03e0*/  IMAD.IADD R0, R0, 0x1, -R3 ;  /* 0x0000000100007824 */ /* 0x000fe200078e0a03 */
[----:B------:R-:W-:Y:S01]  /*03f0*/  IADD3 R18, P0, R4, R17, RZ ;  /* 0x0000001104127210 */ /* 0x000fe20007f1e0ff */
[----:B------:R-:W-:Y:S01]  /*0400*/  IMAD.MOV.U32 R3, RZ, RZ, RZ ;  /* 0x000000ffff037224 */ /* 0x000fe200078e00ff */
[----:B------:R-:W-:Y:S01]  /*0410*/  LOP3.LUT R10, R19, 0xffffffe0, RZ, 0xc0, !PT ;  /* 0xffffffe0130a7812 */ /* 0x000fe200078ec0ff */
[----:B------:R-:W-:Y:S01]  /*0420*/  IMAD.WIDE R22, R31, 0x4, R22 ;  /* 0x000000041f167825 */ /* 0x000fe200078e0216 */
[----:B------:R-:W-:Y:S01]  /*0430*/  LEA.HI.X.SX32 R17, R4, R7, 0x1, P0 ;  /* 0x0000000704117211 */ /* 0x000fe200000f0eff */
[----:B------:R-:W4:Y:S02]  /*0440*/  @!P6 LDG.E.EL R37, desc[UR4][R20.64] ;  /* 0x000000041425e981 */ /* 0x000f24000c2e1900 */
[----:B------:R-:W-:Y:S01]  /*0450*/  IMAD.MOV.U32 R4, RZ, RZ, RZ ;  /* 0x000000ffff047224 */ /* 0x000fe200078e00ff */
[C---:B------:R-:W-:Y:S01]  /*0460*/  SHF.L.U64.HI R17, R18.reuse, 0x2, R17 ;  /* 0x0000000212117819 */ /* 0x040fe20000010211 */
[----:B------:R-:W-:Y:S01]  /*0470*/  IMAD.SHL.U32 R18, R18, 0x4, RZ ;  /* 0x0000000412127824 */ /* 0x000fe200078e00ff */
[----:B------:R-:W-:Y:S01]  /*0480*/  ISETP.NE.AND P5, PT, R10, 0x20, PT ;  /* 0x000000200a00780c */ /* 0x000fe20003fa5270 */
[----:B------:R-:W4:Y:S04]  /*0490*/  @!P2 LDG.E.EL R30, desc[UR4][R22.64] ;  /* 0x00000004161ea981 */ /* 0x000f28000c2e1900 */
[----:B------:R-:W4:Y:S04]  /*04a0*/  @!P2 LDG.E.EL R29, desc[UR4][R22.64] ;  /* 0x00000004161da981 */ /* 0x000f28000c2e1900 */
[----:B------:R-:W4:Y:S04]  /*04b0*/  @!P2 LDG.E.EL R3, desc[UR4][R22.64] ;  /* 0x000000041603a981 */ /* 0x000f28000c2e1900 */
[----:B------:R1:W4:Y:S04]  /*04c0*/  @!P2 LDG.E.EL R4, desc[UR4][R22.64] ;  /* 0x000000041604a981 */ /* 0x000328000c2e1900 */
[----:B------:R5:W4:Y:S01]  /*04d0*/  @!P6 LDG.E.EL R35, desc[UR4][R20.64] ;  /* 0x000000041423e981 */ /* 0x000b22000c2e1900 */
[----:B-1----:R-:W-:-:S02]  /*04e0*/  IADD3 R22, P0, R18, UR6, RZ ;  /* 0x0000000612167c10 */ /* 0x002fc4000ff1e0ff */
[----:B-----5:R-:W-:Y:S02]  /*04f0*/  SHF.R.S32.HI R21, RZ, 0x13, R5 ;  /* 0x00000013ff157819 */ /* 0x020fe40000011405 */
[----:B------:R-:W-:-:S03]  /*0500*/  IADD3.X R23, R17, UR7, RZ, P0, !PT ;  /* 0x0000000711177c10 */ /* 0x000fc600087fe4ff */
[C---:B------:R-:W-:Y:S02]  /*0510*/  IMAD R5, R21.reuse, 0x20000, R0 ;  /* 0x0002000015057824 */ /* 0x040fe400078e0200 */
[C---:B------:R-:W-:Y:S01]  /*0520*/  IMAD R36, R21.reuse, 0x20000, R36 ;  /* 0x0002000015247824 */ /* 0x040fe200078e0224 */
[----:B------:R1:W5:Y:S01]  /*0530*/  @!P5 LDG.E.128 R24, desc[UR4][R22.64+-0x80000] ;  /* 0xf80000041618d981 */ /* 0x000362000c1e1d00 */
[----:B------:R-:W-:Y:S01]  /*0540*/  IMAD R0, R21, 0xa0000, R0 ;  /* 0x000a000015007824 */ /* 0x000fe200078e0200 */
[----:B------:R-:W-:Y:S01]  /*0550*/  CS2R R20, SRZ ;  /* 0x0000000000147805 */ /* 0x000fe2000001ff00 */
[----:B------:R-:W-:-:S04]  /*0560*/  IMAD.WIDE R8, R19, 0x4, R46 ;  /* 0x0000000413087825 */ /* 0x000fc800078e022e */
[----:B0-----:R-:W-:Y:S01]  /*0570*/  IMAD.WIDE R38, R39, 0x4, R44 ;  /* 0x0000000427267825 */ /* 0x001fe200078e022c */
[----:B------:R-:W5:Y:S01]  /*0580*/  @!P6 LDG.E.EL R28, desc[UR4][R8.64] ;  /* 0x00000004081ce981 */ /* 0x000f62000c2e1900 */
[----:B-1----:R-:W-:Y:S02]  /*0590*/  CS2R R22, SRZ ;  /* 0x0000000000167805 */ /* 0x002fe4000001ff00 */
[----:B------:R-:W-:Y:S01]  /*05a0*/  IMAD.MOV.U32 R7, RZ, RZ, RZ ;  /* 0x000000ffff077224 */ /* 0x000fe200078e00ff */
[----:B------:R-:W5:Y:S04]  /*05b0*/  @!P6 LDG.E.EL R33, desc[UR4][R8.64] ;  /* 0x000000040821e981 */ /* 0x000f68000c2e1900 */
[----:B------:R0:W5:Y:S01]  /*05c0*/  @!P6 LDG.E.128 R20, desc[UR4][R38.64] ;  /* 0x000000042614e981 */ /* 0x000162000c1e1d00 */
[----:B------:R-:W-:Y:S01]  /*05d0*/  ISETP.NE.AND P4, PT, R10, 0x40, PT ;  /* 0x000000400a00780c */ /* 0x000fe20003f85270 */
[----:B------:R-:W-:-:S02]  /*05e0*/  IMAD.MOV.U32 R10, RZ, RZ, RZ ;  /* 0x000000ffff0a7224 */ /* 0x000fc400078e00ff */
[----:B------:R-:W5:Y:S01]  /*05f0*/  @!P6 LDG.E.EL R7, desc[UR4][R8.64] ;  /* 0x000000040807e981 */ /* 0x000f62000c2e1900 */
[----:B------:R-:W-:-:S03]  /*0600*/  IMAD.WIDE R40, R5, 0x4, R40 ;  /* 0x0000000405287825 */ /* 0x000fc600078e0228 */
[----:B------:R1:W5:Y:S01]  /*0610*/  @!P6 LDG.E.EL R32, desc[UR4][R8.64] ;  /* 0x000000040820e981 */ /* 0x000362000c2e1900 */
[----:B0-----:R-:W-:Y:S02]  /*0620*/  IADD3 R38, P0, R18, UR10, RZ ;  /* 0x0000000a12267c10 */ /* 0x001fe4000ff1e0ff */
[----:B-1----:R-:W-:Y:S02]  /*0630*/  CS2R R8, SRZ ;  /* 0x0000000000087805 */ /* 0x002fe4000001ff00 */
[----:B------:R-:W-:Y:S02]  /*0640*/  IADD3.X R39, R17, UR11, RZ, P0, !PT ;  /* 0x0000000b11277c10 */ /* 0x000fe400087fe4ff */
[C---:B------:R-:W-:Y:S02]  /*0650*/  ISETP.GT.AND P0, PT, R19.reuse, 0x5f, PT ;  /* 0x0000005f1300780c */ /* 0x040fe40003f04270 */
[----:B------:R-:W-:Y:S02]  /*0660*/  ISETP.GE.AND P1, PT, R19, 0x60, PT ;  /* 0x000000601300780c */ /* 0x000fe40003f26270 */
[----:B--2---:R-:W-:-:S02]  /*0670*/  SEL R12, R12, RZ, !P6 ;  /* 0x000000ff0c0c7207 */ /* 0x004fc40007000000 */
[----:B---3--:R-:W-:Y:S01]  /*0680*/  SEL R43, R11, RZ, !P6 ;  /* 0x000000ff0b2b7207 */ /* 0x008fe20007000000 */
[----:B------:R-:W-:Y:S01]  /*0690*/  IMAD.MOV.U32 R11, RZ, RZ, RZ ;  /* 0x000000ffff0b7224 */ /* 0x000fe200078e00ff */
[----:B------:R-:W-:-:S03]  /*06a0*/  SEL R13, R13, RZ, !P6 ;  /* 0x000000ff0d0d7207 */ /* 0x000fc60007000000 */
[----:B------:R-:W-:Y:S02]  /*06b0*/  FADD R43, R12, R43 ;  /* 0x0000002b0c2b7221 */ /* 0x000fe40000000000 */
[----:B------:R0:W2:Y:S01]  /*06c0*/  @!P2 LDG.E.128 R8, desc[UR4][R40.64] ;  /* 0x000000042808a981 */ /* 0x0000a2000c1e1d00 */
[----:B----4-:R-:W-:Y:S02]  /*06d0*/  SEL R16, R16, RZ, !P6 ;  /* 0x000000ff10107207 */ /* 0x010fe40007000000 */
[----:B0-----:R-:W-:Y:S02]  /*06e0*/  IADD3 R40, P3, R18, UR8, RZ ;  /* 0x0000000812287c10 */ /* 0x001fe4000ff7e0ff */
[----:B------:R-:W-:Y:S02]  /*06f0*/  SEL R14, R14, RZ, !P6 ;  /* 0x000000ff0e0e7207 */ /* 0x000fe40007000000 */
[----:B------:R-:W-:Y:S02]  /*0700*/  IADD3.X R41, R17, UR9, RZ, P3, !PT ;  /* 0x0000000911297c10 */ /* 0x000fe40009ffe4ff */
[----:B------:R-:W-:-:S02]  /*0710*/  ISETP.GE.AND P3, PT, R19, 0x40, PT ;  /* 0x000000401300780c */ /* 0x000fc40003f66270 */
[----:B------:R-:W-:Y:S02]  /*0720*/  CS2R R18, SRZ ;  /* 0x0000000000127805 */ /* 0x000fe4000001ff00 */
[----:B------:R-:W-:Y:S02]  /*0730*/  SEL R15, R15, RZ, !P6 ;  /* 0x000000ff0f0f7207 */ /* 0x000fe40007000000 */
[----:B------:R-:W-:-:S05]  /*0740*/  SEL R37, R37, RZ, !P6 ;  /* 0x000000ff25257207 */ /* 0x000fca0007000000 */
[----:B------:R-:W-:Y:S01]  /*0750*/  FADD R37, R14, R37 ;  /* 0x000000250e257221 */ /* 0x000fe20000000000 */
[----:B-----5:R-:W-:-:S04]  /*0760*/  SEL R34, R24, RZ, !P5 ;  /* 0x000000ff18227207 */ /* 0x020fc80006800000 */
[----:B------:R-:W-:Y:S02]  /*0770*/  SEL R24, R43, R34, !P6 ;  /* 0x000000222b187207 */ /* 0x000fe40007000000 */
[----:B------:R-:W-:Y:S01]  /*0780*/  SEL R49, R28, RZ, !P6 ;  /* 0x000000ff1c317207 */ /* 0x000fe20007000000 */
[----:B------:R-:W-:Y:S01]  /*0790*/  FADD R28, R13, R16 ;  /* 0x000000100d1c7221 */ /* 0x000fe20000000000 */
[----:B------:R-:W-:Y:S02]  /*07a0*/  SEL R20, R20, RZ, !P6 ;  /* 0x000000ff14147207 */ /* 0x000fe40007000000 */
[----:B------:R-:W-:-:S03]  /*07b0*/  CS2R R16, SRZ ;  /* 0x0000000000107805 */ /* 0x000fc6000001ff00 */
[----:B------:R-:W-:Y:S01]  /*07c0*/  @!P6 FADD R34, R20, R49 ;  /* 0x000000311422e221 */ /* 0x000fe20000000000 */
[----:B------:R-:W-:Y:S02]  /*07d0*/  SEL R20, R35, RZ, !P6 ;  /* 0x000000ff23147207 */ /* 0x000fe40007000000 */
[----:B------:R-:W-:Y:S01]  /*07e0*/  CS2R R12, SRZ ;  /* 0x00000000000c7805 */ /* 0x000fe2000001ff00 */
[----:B------:R0:W3:Y:S02]  /*07f0*/  @!P4 LDG.E.128 R16, desc[UR4][R40.64+-0x100000] ;  /* 0xf00000042810c981 */ /* 0x0000e4000c1e1d00 */
[----:B------:R-:W-:Y:S01]  /*0800*/  FADD R20, R15, R20 ;  /* 0x000000140f147221 */ /* 0x000fe20000000000 */
[----:B------:R-:W-:-:S06]  /*0810*/  CS2R R14, SRZ ;  /* 0x00000000000e7805 */ /* 0x000fcc000001ff00 */
[----:B------:R1:W4:Y:S01]  /*0820*/  @P0 LDG.E.128 R12, desc[UR4][R38.64+-0x180000] ;  /* 0xe8000004260c0981 */ /* 0x000322000c1e1d00 */
[----:B------:R-:W-:Y:S01]  /*0830*/  SEL R21, R21, RZ, !P6 ;  /* 0x000000ff15157207 */ /* 0x000fe20007000000 */
[----:B0-----:R-:W-:Y:S01]  /*0840*/  IMAD.SHL.U32 R41, R31, 0x1000, RZ ;  /* 0x000010001f297824 */ /* 0x001fe200078e00ff */
[----:B------:R-:W-:Y:S02]  /*0850*/  SEL R40, R7, RZ, !P6 ;  /* 0x000000ff07287207 */ /* 0x000fe40007000000 */
[----:B------:R-:W-:Y:S02]  /*0860*/  SEL R35, R25, RZ, !P5 ;  /* 0x000000ff19237207 */ /* 0x000fe40006800000 */
[----:B------:R-:W-:Y:S02]  /*0870*/  SEL R7, R27, RZ, !P5 ;  /* 0x000000ff1b077207 */ /* 0x000fe40006800000 */
[----:B------:R-:W-:Y:S01]  /*0880*/  SEL R25, R28, R35, !P6 ;  /* 0x000000231c197207 */ /* 0x000fe20007000000 */
[----:B------:R-:W-:Y:S01]  /*0890*/  @!P6 FADD R35, R21, R40 ;  /* 0x000000281523e221 */ /* 0x000fe20000000000 */
[----:B------:R-:W-:-:S02]  /*08a0*/  SEL R28, R26, RZ, !P5 ;  /* 0x000000ff1a1c7207 */ /* 0x000fc40006800000 */
[----:B------:R-:W-:Y:S02]  /*08b0*/  IADD3 R21, P5, R41, R36, RZ ;  /* 0x0000002429157210 */ /* 0x000fe40007fbe0ff */
[----:B------:R-:W-:Y:S02]  /*08c0*/  SHF.R.S32.HI R26, RZ, 0x1f, R36 ;  /* 0x0000001fff1a7819 */ /* 0x000fe40000011424 */
[----:B------:R-:W-:Y:S01]  /*08d0*/  LOP3.LUT R36, R31, 0xffffffe0, RZ, 0xc0, !PT ;  /* 0xffffffe01f247812 */ /* 0x000fe200078ec0ff */
[----:B-1----:R-:W-:Y:S01]  /*08e0*/  IMAD.SHL.U32 R38, R21, 0x4, RZ ;  /* 0x0000000415267824 */ /* 0x002fe200078e00ff */
[----:B------:R-:W-:Y:S02]  /*08f0*/  SEL R22, R22, RZ, !P6 ;  /* 0x000000ff16167207 */ /* 0x000fe40007000000 */
[----:B------:R-:W-:Y:S02]  /*0900*/  SEL R33, R33, RZ, !P6 ;  /* 0x000000ff21217207 */ /* 0x000fe40007000000 */
[----:B------:R-:W-:-:S02]  /*0910*/  SEL R23, R23, RZ, !P6 ;  /* 0x000000ff17177207 */ /* 0x000fc40007000000 */
[----:B------:R-:W-:Y:S02]  /*0920*/  SEL R32, R32, RZ, !P6 ;  /* 0x000000ff20207207 */ /* 0x000fe40007000000 */
[----:B------:R-:W-:Y:S02]  /*0930*/  LEA.HI.X.SX32 R42, R41, R26, 0x1, P5 ;  /* 0x0000001a292a7211 */ /* 0x000fe400028f0eff */
[----:B------:R-:W-:Y:S02]  /*0940*/  SEL R26, R37, R28, !P6 ;  /* 0x0000001c251a7207 */ /* 0x000fe40007000000 */
[----:B------:R-:W-:Y:S01]  /*0950*/  ISETP.NE.AND P5, PT, R36, 0x20, PT ;  /* 0x000000202400780c */ /* 0x000fe20003fa5270 */
[----:B------:R-:W-:Y:S01]  /*0960*/  @!P6 FADD R28, R22, R33 ;  /* 0x00000021161ce221 */ /* 0x000fe20000000000 */
[----:B------:R-:W-:Y:S01]  /*0970*/  SEL R27, R20, R7, !P6 ;  /* 0x00000007141b7207 */ /* 0x000fe20007000000 */
[----:B------:R-:W-:Y:S01]  /*0980*/  @!P6 FADD R7, R23, R32 ;  /* 0x000000201707e221 */ /* 0x000fe20000000000 */
[----:B------:R-:W-:-:S02]  /*0990*/  SHF.L.U64.HI R42, R21, 0x2, R42 ;  /* 0x00000002152a7819 */ /* 0x000fc4000001022a */
[----:B------:R-:W-:Y:S02]  /*09a0*/  IADD3 R40, P6, R38, UR6, RZ ;  /* 0x0000000626287c10 */ /* 0x000fe4000ffde0ff */
[----:B------:R-:W-:Y:S02]  /*09b0*/  CS2R R20, SRZ ;  /* 0x0000000000147805 */ /* 0x000fe4000001ff00 */
[----:B------:R-:W-:Y:S02]  /*09c0*/  CS2R R22, SRZ ;  /* 0x0000000000167805 */ /* 0x000fe4000001ff00 */
[----:B------:R-:W-:Y:S02]  /*09d0*/  IADD3.X R41, R42, UR7, RZ, P6, !PT ;  /* 0x000000072a297c10 */ /* 0x000fe4000b7fe4ff */
[----:B------:R-:W-:-:S03]  /*09e0*/  IADD3 R50, P6, R38, UR8, RZ ;  /* 0x0000000826327c10 */ /* 0x000fc6000ffde0ff */
[----:B------:R-:W5:Y:S01]  /*09f0*/  @!P5 LDG.E.128 R20, desc[UR4][R40.64+-0x80000] ;  /* 0xf80000042814d981 */ /* 0x000f62000c1e1d00 */
[----:B------:R-:W-:Y:S02]  /*0a00*/  IADD3.X R51, R42, UR9, RZ, P6, !PT ;  /* 0x000000092a337c10 */ /* 0x000fe4000b7fe4ff */
[----:B---3--:R-:W-:Y:S02]  /*0a10*/  SEL R37, R16, RZ, !P4 ;  /* 0x000000ff10257207 */ /* 0x008fe40006000000 */
[----:B------:R-:W-:Y:S02]  /*0a20*/  SEL R16, R17, RZ, !P4 ;  /* 0x000000ff11107207 */ /* 0x000fe40006000000 */
[----:B------:R-:W-:Y:S02]  /*0a30*/  SEL R33, R18, RZ, !P4 ;  /* 0x000000ff12217207 */ /* 0x000fe40006000000 */
[----:B------:R-:W-:Y:S02]  /*0a40*/  SEL R32, R19, RZ, !P4 ;  /* 0x000000ff13207207 */ /* 0x000fe40006000000 */
[----:B------:R-:W-:-:S02]  /*0a50*/  ISETP.NE.AND P4, PT, R36, 0x40, PT ;  /* 0x000000402400780c */ /* 0x000fc40003f85270 */
[----:B----4-:R-:W-:Y:S02]  /*0a60*/  SEL R13, R13, RZ, P0 ;  /* 0x000000ff0d0d7207 */ /* 0x010fe40000000000 */
[----:B------:R-:W-:Y:S02]  /*0a70*/  SEL R18, R25, R16, !P3 ;  /* 0x0000001019127207 */ /* 0x000fe40005800000 */
[----:B------:R-:W-:Y:S02]  /*0a80*/  SEL R12, R12, RZ, P0 ;  /* 0x000000ff0c0c7207 */ /* 0x000fe40000000000 */
[----:B------:R-:W-:Y:S02]  /*0a90*/  SEL R17, R24, R37, !P3 ;  /* 0x0000002518117207 */ /* 0x000fe40005800000 */
[----:B------:R-:W-:Y:S02]  /*0aa0*/  SEL R25, R18, R13, !P1 ;  /* 0x0000000d12197207 */ /* 0x000fe40004800000 */
[----:B------:R-:W-:-:S02]  /*0ab0*/  CS2R R18, SRZ ;  /* 0x0000000000127805 */ /* 0x000fc4000001ff00 */
[----:B------:R-:W-:Y:S02]  /*0ac0*/  SEL R24, R17, R12, !P1 ;  /* 0x0000000c11187207 */ /* 0x000fe40004800000 */
[----:B------:R-:W-:Y:S02]  /*0ad0*/  @!P1 SEL R13, R35, R16, !P3 ;  /* 0x00000010230d9207 */ /* 0x000fe40005800000 */
[----:B------:R-:W-:-:S06]  /*0ae0*/  CS2R R16, SRZ ;  /* 0x0000000000107805 */ /* 0x000fcc000001ff00 */
[----:B------:R0:W3:Y:S01]  /*0af0*/  @!P4 LDG.E.128 R16, desc[UR4][R50.64+-0x100000] ;  /* 0xf00000043210c981 */ /* 0x0000e2000c1e1d00 */
[----:B------:R-:W-:Y:S02]  /*0b00*/  @!P1 SEL R12, R34, R37, !P3 ;  /* 0x00000025220c9207 */ /* 0x000fe40005800000 */
[----:B------:R-:W-:Y:S01]  /*0b10*/  ISETP.GE.AND P6, PT, R31, 0x40, PT ;  /* 0x000000401f00780c */ /* 0x000fe20003fc6270 */
[----:B0-----:R-:W-:Y:S01]  /*0b20*/  IMAD.WIDE R50, R5, 0x4, R44 ;  /* 0x0000000405327825 */ /* 0x001fe200078e022c */
[----:B--2---:R-:W-:Y:S01]  /*0b30*/  SEL R8, R8, RZ, !P2 ;  /* 0x000000ff08087207 */ /* 0x004fe20005000000 */
[----:B------:R-:W0:Y:S01]  /*0b40*/  LDC.64 R44, c[0x0][0x248] ;  /* 0x00009200ff2c7b82 */ /* 0x000e220000000a00 */
[----:B-----5:R-:W-:Y:S02]  /*0b50*/  SEL R34, R20, RZ, !P5 ;  /* 0x000000ff14227207 */ /* 0x020fe40006800000 */
[----:B------:R-:W-:Y:S02]  /*0b60*/  SEL R35, R21, RZ, !P5 ;  /* 0x000000ff15237207 */ /* 0x000fe40006800000 */
[----:B------:R-:W-:-:S02]  /*0b70*/  SEL R36, R22, RZ, !P5 ;  /* 0x000000ff16247207 */ /* 0x000fc40006800000 */
[----:B------:R-:W-:Y:S02]  /*0b80*/  SEL R37, R23, RZ, !P5 ;  /* 0x000000ff17257207 */ /* 0x000fe40006800000 */
[----:B------:R-:W-:Y:S01]  /*0b90*/  IADD3 R48, P5, R38, UR10, RZ ;  /* 0x0000000a26307c10 */ /* 0x000fe2000ffbe0ff */
[----:B------:R-:W-:-:S03]  /*0ba0*/  IMAD.WIDE R20, R31, 0x4, R46 ;  /* 0x000000041f147825 */ /* 0x000fc600078e022e */
[----:B------:R-:W-:Y:S01]  /*0bb0*/  IADD3.X R49, R42, UR11, RZ, P5, !PT ;  /* 0x0000000b2a317c10 */ /* 0x000fe2000affe4ff */
[----:B------:R-:W-:Y:S01]  /*0bc0*/  IMAD.MOV.U32 R46, RZ, RZ, RZ ;  /* 0x000000ffff2e7224 */ /* 0x000fe200078e00ff */
[----:B------:R-:W-:Y:S02]  /*0bd0*/  ISETP.GE.AND P5, PT, R31, 0x60, PT ;  /* 0x000000601f00780c */ /* 0x000fe40003fa6270 */
[----:B------:R-:W-:Y:S02]  /*0be0*/  CS2R R42, SRZ ;  /* 0x00000000002a7805 */ /* 0x000fe4000001ff00 */
[----:B------:R-:W-:Y:S01]  /*0bf0*/  CS2R R22, SRZ ;  /* 0x0000000000167805 */ /* 0x000fe2000001ff00 */
[----:B------:R-:W2:Y:S04]  /*0c00*/  @!P2 LDG.E.EL R46, desc[UR4][R20.64] ;  /* 0x00000004142ea981 */ /* 0x000ea8000c2e1900 */
[----:B------:R-:W4:Y:S04]  /*0c10*/  @!P2 LDG.E.EL R42, desc[UR4][R20.64] ;  /* 0x00000004142aa981 */ /* 0x000f28000c2e1900 */
[----:B------:R-:W5:Y:S01]  /*0c20*/  @!P2 LDG.E.EL R43, desc[UR4][R20.64] ;  /* 0x00000004142ba981 */ /* 0x000f62000c2e1900 */
[----:B------:R-:W-:-:S02]  /*0c30*/  SEL R29, R29, RZ, !P2 ;  /* 0x000000ff1d1d7207 */ /* 0x000fc40005000000 */
[----:B---3--:R-:W-:Y:S02]  /*0c40*/  SEL R41, R16, RZ, !P4 ;  /* 0x000000ff10297207 */ /* 0x008fe40006000000 */
[----:B------:R-:W-:Y:S02]  /*0c50*/  SEL R40, R17, RZ, !P4 ;  /* 0x000000ff11287207 */ /* 0x000fe40006000000 */
[----:B------:R-:W-:Y:S02]  /*0c60*/  SEL R39, R18, RZ, !P4 ;  /* 0x000000ff12277207 */ /* 0x000fe40006000000 */
[----:B------:R-:W-:Y:S02]  /*0c70*/  SEL R38, R19, RZ, !P4 ;  /* 0x000000ff13267207 */ /* 0x000fe40006000000 */
[----:B------:R-:W-:Y:S01]  /*0c80*/  ISETP.GT.AND P4, PT, R31, 0x5f, PT ;  /* 0x0000005f1f00780c */ /* 0x000fe20003f84270 */
[----:B------:R-:W-:-:S06]  /*0c90*/  IMAD.MOV.U32 R31, RZ, RZ, RZ ;  /* 0x000000ffff1f7224 */ /* 0x000fcc00078e00ff */
[----:B------:R1:W3:Y:S02]  /*0ca0*/  @!P2 LDG.E.EL R31, desc[UR4][R20.64] ;  /* 0x00000004141fa981 */ /* 0x0002e4000c2e1900 */
[----:B-1----:R-:W-:-:S06]  /*0cb0*/  CS2R R20, SRZ ;  /* 0x0000000000147805 */ /* 0x002fcc000001ff00 */
[----:B------:R-:W4:Y:S01]  /*0cc0*/  @!P2 LDG.E.128 R20, desc[UR4][R50.64] ;  /* 0x000000043214a981 */ /* 0x000f22000c1e1d00 */
[----:B------:R-:W-:Y:S02]  /*0cd0*/  SEL R16, R9, RZ, !P2 ;  /* 0x000000ff09107207 */ /* 0x000fe40005000000 */
[----:B------:R-:W-:Y:S02]  /*0ce0*/  SEL R9, R30, RZ, !P2 ;  /* 0x000000ff1e097207 */ /* 0x000fe40005000000 */
[----:B------:R-:W-:-:S03]  /*0cf0*/  CS2R R18, SRZ ;  /* 0x0000000000127805 */ /* 0x000fc6000001ff00 */
[----:B------:R-:W-:Y:S01]  /*0d00*/  FADD R9, R8, R9 ;  /* 0x0000000908097221 */ /* 0x000fe20000000000 */
[----:B------:R-:W-:Y:S01]  /*0d10*/  FADD R8, R16, R29 ;  /* 0x0000001d10087221 */ /* 0x000fe20000000000 */
[----:B------:R-:W-:-:S06]  /*0d20*/  CS2R R16, SRZ ;  /* 0x0000000000107805 */ /* 0x000fcc000001ff00 */
[----:B------:R-:W4:Y:S01]  /*0d30*/  @P4 LDG.E.128 R16, desc[UR4][R48.64+-0x180000] ;  /* 0xe800000430104981 */ /* 0x000f22000c1e1d00 */
[----:B--2---:R-:W-:Y:S02]  /*0d40*/  SEL R46, R46, RZ, !P2 ;  /* 0x000000ff2e2e7207 */ /* 0x004fe40005000000 */
[----:B------:R-:W-:Y:S02]  /*0d50*/  SEL R11, R11, RZ, !P2 ;  /* 0x000000ff0b0b7207 */ /* 0x000fe40005000000 */
[----:B------:R-:W-:Y:S02]  /*0d60*/  SEL R4, R4, RZ, !P2 ;  /* 0x000000ff04047207 */ /* 0x000fe40005000000 */
[----:B------:R-:W-:-:S03]  /*0d70*/  SEL R10, R10, RZ, !P2 ;  /* 0x000000ff0a0a7207 */ /* 0x000fc60005000000 */
[----:B------:R-:W-:Y:S01]  /*0d80*/  FADD R30, R11, R4 ;  /* 0x000000040b1e7221 */ /* 0x000fe20000000000 */
[----:B------:R-:W-:-:S05]  /*0d90*/  SEL R3, R3, RZ, !P2 ;  /* 0x000000ff03037207 */ /* 0x000fca0005000000 */
[----:B------:R-:W-:Y:S01]  /*0da0*/  FADD R3, R10, R3 ;  /* 0x000000030a037221 */ /* 0x000fe20000000000 */
[----:B0-----:R-:W-:Y:S01]  /*0db0*/  IMAD.WIDE R10, R6, 0x4, R44 ;  /* 0x00000004060a7825 */ /* 0x001fe200078e022c */
[----:B-----5:R-:W-:Y:S02]  /*0dc0*/  SEL R43, R43, RZ, !P2 ;  /* 0x000000ff2b2b7207 */ /* 0x020fe40005000000 */
[----:B------:R-:W-:Y:S02]  /*0dd0*/  SEL R15, R15, RZ, P0 ;  /* 0x000000ff0f0f7207 */ /* 0x000fe40000000000 */
[----:B------:R-:W-:Y:S02]  /*0de0*/  SEL R14, R14, RZ, P0 ;  /* 0x000000ff0e0e7207 */ /* 0x000fe40000000000 */
[----:B---3--:R-:W-:Y:S02]  /*0df0*/  SEL R6, R31, RZ, !P2 ;  /* 0x000000ff1f067207 */ /* 0x008fe40005000000 */
[----:B----4-:R-:W-:-:S02]  /*0e00*/  SEL R5, R20, RZ, !P2 ;  /* 0x000000ff14057207 */ /* 0x010fc40005000000 */
[----:B------:R-:W-:-:S03]  /*0e10*/  SEL R20, R9, R34, !P2 ;  /* 0x0000002209147207 */ /* 0x000fc60005000000 */
[----:B------:R-:W-:Y:S02]  /*0e20*/  @!P2 FADD R34, R5, R46 ;  /* 0x0000002e0522a221 */ /* 0x000fe40000000000 */
[----:B------:R-:W0:Y:S01]  /*0e30*/  LDC.64 R4, c[0x0][0x250] ;  /* 0x00009400ff047b82 */ /* 0x000e220000000a00 */
[----:B------:R-:W-:Y:S02]  /*0e40*/  SEL R21, R21, RZ, !P2 ;  /* 0x000000ff15157207 */ /* 0x000fe40005000000 */
[----:B------:R-:W-:Y:S02]  /*0e50*/  SEL R9, R8, R35, !P2 ;  /* 0x0000002308097207 */ /* 0x000fe40005000000 */
[----:B------:R-:W-:Y:S02]  /*0e60*/  SEL R8, R23, RZ, !P2 ;  /* 0x000000ff17087207 */ /* 0x000fe40005000000 */
[----:B------:R-:W-:Y:S02]  /*0e70*/  SEL R22, R22, RZ, !P2 ;  /* 0x000000ff16167207 */ /* 0x000fe40005000000 */
[----:B------:R-:W-:Y:S01]  /*0e80*/  SEL R23, R42, RZ, !P2 ;  /* 0x000000ff2a177207 */ /* 0x000fe20005000000 */
[----:B------:R-:W-:Y:S01]  /*0e90*/  @!P2 FADD R35, R21, R6 ;  /* 0x000000061523a221 */ /* 0x000fe20000000000 */
[----:B------:R-:W-:-:S03]  /*0ea0*/  SEL R6, R3, R36, !P2 ;  /* 0x0000002403067207 */ /* 0x000fc60005000000 */
[----:B------:R-:W-:Y:S01]  /*0eb0*/  @!P2 FADD R36, R22, R23 ;  /* 0x000000171624a221 */ /* 0x000fe20000000000 */
[----:B------:R-:W-:Y:S01]  /*0ec0*/  SEL R23, R30, R37, !P2 ;  /* 0x000000251e177207 */ /* 0x000fe20005000000 */
[----:B------:R-:W-:Y:S01]  /*0ed0*/  @!P2 FADD R37, R8, R43 ;  /* 0x0000002b0825a221 */ /* 0x000fe20000000000 */
[----:B------:R-:W-:Y:S02]  /*0ee0*/  SEL R8, R27, R32, !P3 ;  /* 0x000000201b087207 */ /* 0x000fe40005800000 */
[----:B------:R-:W-:Y:S02]  /*0ef0*/  SEL R21, R26, R33, !P3 ;  /* 0x000000211a157207 */ /* 0x000fe40005800000 */
[----:B------:R-:W-:Y:S02]  /*0f00*/  SEL R27, R8, R15, !P1 ;  /* 0x0000000f081b7207 */ /* 0x000fe40004800000 */
[----:B------:R-:W-:Y:S02]  /*0f10*/  SEL R26, R21, R14, !P1 ;  /* 0x0000000e151a7207 */ /* 0x000fe40004800000 */
[----:B------:R-:W-:Y:S01]  /*0f20*/  SEL R29, R20, R41, !P6 ;  /* 0x00000029141d7207 */ /* 0x000fe20007000000 */
[----:B0-----:R-:W-:Y:S01]  /*0f30*/  IMAD.WIDE R20, R0, 0x4, R4 ;  /* 0x0000000400147825 */ /* 0x001fe200078e0204 */
[----:B------:R-:W-:-:S02]  /*0f40*/  @!P1 SEL R15, R7, R32, !P3 ;  /* 0x00000020070f9207 */ /* 0x000fc40005800000 */
[----:B------:R-:W-:Y:S02]  /*0f50*/  SEL R18, R18, RZ, P4 ;  /* 0x000000ff12127207 */ /* 0x000fe40002000000 */
[----:B------:R-:W-:Y:S02]  /*0f60*/  SEL R7, R6, R39, !P6 ;  /* 0x0000002706077207 */ /* 0x000fe40007000000 */
[----:B------:R-:W-:Y:S02]  /*0f70*/  SEL R16, R16, RZ, P4 ;  /* 0x000000ff10107207 */ /* 0x000fe40002000000 */
[----:B------:R-:W-:Y:S02]  /*0f80*/  SEL R17, R17, RZ, P4 ;  /* 0x000000ff11117207 */ /* 0x000fe40002000000 */
[----:B------:R-:W-:Y:S02]  /*0f90*/  SEL R0, R9, R40, !P6 ;  /* 0x0000002809007207 */ /* 0x000fe40007000000 */
[----:B------:R-:W-:-:S02]  /*0fa0*/  SEL R19, R19, RZ, P4 ;  /* 0x000000ff13137207 */ /* 0x000fc40002000000 */
[----:B------:R-:W-:Y:S01]  /*0fb0*/  SEL R8, R23, R38, !P6 ;  /* 0x0000002617087207 */ /* 0x000fe20007000000 */
[----:B------:R-:W-:Y:S01]  /*0fc0*/  IMAD.WIDE R2, R2, 0x4, R4 ;  /* 0x0000000402027825 */ /* 0x000fe200078e0204 */
[----:B------:R-:W-:Y:S02]  /*0fd0*/  SEL R6, R7, R18, !P5 ;  /* 0x0000001207067207 */ /* 0x000fe40006800000 */
[----:B------:R-:W-:Y:S02]  /*0fe0*/  SEL R4, R29, R16, !P5 ;  /* 0x000000101d047207 */ /* 0x000fe40006800000 */
[----:B------:R-:W-:Y:S02]  /*0ff0*/  SEL R5, R0, R17, !P5 ;  /* 0x0000001100057207 */ /* 0x000fe40006800000 */
[----:B------:R-:W-:Y:S02]  /*1000*/  SEL R7, R8, R19, !P5 ;  /* 0x0000001308077207 */ /* 0x000fe40006800000 */
[----:B------:R-:W-:-:S02]  /*1010*/  @!P1 SEL R14, R28, R33, !P3 ;  /* 0x000000211c0e9207 */ /* 0x000fc40005800000 */
[----:B------:R-:W-:Y:S02]  /*1020*/  @!P5 SEL R16, R34, R41, !P6 ;  /* 0x000000292210d207 */ /* 0x000fe40007000000 */
[----:B------:R-:W-:Y:S02]  /*1030*/  @!P5 SEL R17, R35, R40, !P6 ;  /* 0x000000282311d207 */ /* 0x000fe40007000000 */
[----:B------:R-:W-:Y:S02]  /*1040*/  @!P5 SEL R18, R36, R39, !P6 ;  /* 0x000000272412d207 */ /* 0x000fe40007000000 */
[----:B------:R-:W-:Y:S01]  /*1050*/  @!P5 SEL R19, R37, R38, !P6 ;  /* 0x000000262513d207 */ /* 0x000fe20007000000 */
[----:B------:R-:W-:Y:S04]  /*1060*/  STG.E.128 desc[UR4][R10.64], R24 ;  /* 0x000000180a007986 */ /* 0x000fe8000c101d04 */
[----:B------:R-:W-:Y:S04]  /*1070*/  STG.E.128 desc[UR4][R10.64+0x800], R4 ;  /* 0x000800040a007986 */ /* 0x000fe8000c101d04 */
[----:B------:R-:W-:Y:S04]  /*1080*/  STG.E.128 desc[UR4][R2.64], R12 ;  /* 0x0000000c02007986 */ /* 0x000fe8000c101d04 */
[----:B------:R-:W-:Y:S01]  /*1090*/  STG.E.128 desc[UR4][R20.64], R16 ;  /* 0x0000001014007986 */ /* 0x000fe2000c101d04 */
[----:B------:R-:W-:Y:S05]  /*10a0*/  EXIT ;  /* 0x000000000000794d */ /* 0x000fea0003800000 */
.L_x_0:
[----:B------:R-:W-:-:S00]  /*10b0*/  BRA `(.L_x_0) ;  /* 0xfffffffc00fc7947 */ /* 0x000fc0000383ffff */
[----:B------:R-:W-:-:S00]  /*10c0*/  NOP ;  /* 0x0000000000007918 */ /* 0x000fc00000000000 */
        /* <DEDUP_REMOVED lines=11> */
.L_x_1:


//--------------------- .nv.constant0.triton_poi_fused_cat_21 --------------------------
	.section	.nv.constant0.triton_poi_fused_cat_21,"a",@progbits
	.sectionflags	@""
	.align	4
.nv.constant0.triton_poi_fused_cat_21:
	.zero		604
